	.headerflags	@"EF_CUDA_TEXMODE_UNIFIED EF_CUDA_64BIT_ADDRESS EF_CUDA_ACCELERATORS EF_CUDA_SM90 EF_CUDA_VIRTUAL_SM(EF_CUDA_SM90)"
	.elftype	@"ET_EXEC"


//--------------------- .nv.info                  --------------------------
	.section	.nv.info,"",@"SHT_CUDA_INFO"
	.align	4


	//----- nvinfo : EIATTR_REGCOUNT
	.align		4
        /*0000*/ 	.byte	0x04, 0x2f
        /*0002*/ 	.short	(.L_1 - .L_0)
	.align		4
.L_0:
        /*0004*/ 	.word	index@(triton_poi_fused_convolution_relu_2)
        /*0008*/ 	.word	0x0000000c


	//----- nvinfo : EIATTR_MIN_STACK_SIZE
	.align		4
.L_1:
        /*000c*/ 	.byte	0x04, 0x12
        /*000e*/ 	.short	(.L_3 - .L_2)
	.align		4
.L_2:
        /*0010*/ 	.word	index@(triton_poi_fused_convolution_relu_2)
        /*0014*/ 	.word	0x00000000


	//----- nvinfo : EIATTR_FRAME_SIZE
	.align		4
.L_3:
        /*0018*/ 	.byte	0x04, 0x11
        /*001a*/ 	.short	(.L_5 - .L_4)
	.align		4
.L_4:
        /*001c*/ 	.word	index@(triton_poi_fused_convolution_relu_2)
        /*0020*/ 	.word	0x00000000


	//----- nvinfo : EIATTR_MIN_STACK_SIZE
	.align		4
.L_5:
        /*0024*/ 	.byte	0x04, 0x12
        /*0026*/ 	.short	(.L_7 - .L_6)
	.align		4
.L_6:
        /*0028*/ 	.word	index@(triton_poi_fused_convolution_relu_2)
        /*002c*/ 	.word	0x00000000
.L_7:


//--------------------- .nv.info.triton_poi_fused_convolution_relu_2 --------------------------
	.section	.nv.info.triton_poi_fused_convolution_relu_2,"",@"SHT_CUDA_INFO"
	.sectionflags	@""
	.align	4


	//----- nvinfo : EIATTR_CUDA_API_VERSION
	.align		4
        /*0000*/ 	.byte	0x04, 0x37
        /*0002*/ 	.short	(.L_9 - .L_8)
.L_8:
        /*0004*/ 	.word	0x0000007c


	//----- nvinfo : EIATTR_KPARAM_INFO
	.align		4
.L_9:
        /*0008*/ 	.byte	0x04, 0x17
        /*000a*/ 	.short	(.L_11 - .L_10)
.L_10:
        /*000c*/ 	.word	0x00000000
        /*0010*/ 	.short	0x0002
        /*0012*/ 	.short	0x0010
        /*0014*/ 	.byte	0x00, 0xf0, 0x11, 0x00


	//----- nvinfo : EIATTR_KPARAM_INFO
	.align		4
.L_11:
        /*0018*/ 	.byte	0x04, 0x17
        /*001a*/ 	.short	(.L_13 - .L_12)
.L_12:
        /*001c*/ 	.word	0x00000000
        /*0020*/ 	.short	0x0001
        /*0022*/ 	.short	0x0008
        /*0024*/ 	.byte	0x00, 0xf4, 0x21, 0x00


	//----- nvinfo : EIATTR_KPARAM_INFO
	.align		4
.L_13:
        /*0028*/ 	.byte	0x04, 0x17
        /*002a*/ 	.short	(.L_15 - .L_14)
.L_14:
        /*002c*/ 	.word	0x00000000
        /*0030*/ 	.short	0x0000
        /*0032*/ 	.short	0x0000
        /*0034*/ 	.byte	0x00, 0xf4, 0x21, 0x00


	//----- nvinfo : EIATTR_SPARSE_MMA_MASK
	.align		4
.L_15:
        /*0038*/ 	.byte	0x03, 0x50
        /*003a*/ 	.short	0x0000


	//----- nvinfo : EIATTR_MAXREG_COUNT
	.align		4
        /*003c*/ 	.byte	0x03, 0x1b
        /*003e*/ 	.short	0x00ff


	//----- nvinfo : EIATTR_EXIT_INSTR_OFFSETS
	.align		4
        /*0040*/ 	.byte	0x04, 0x1c
        /*0042*/ 	.short	(.L_17 - .L_16)


	//   ....[0]....
.L_16:
        /*0044*/ 	.word	0x00000190


	//----- nvinfo : EIATTR_REQNTID
	.align		4
.L_17:
        /*0048*/ 	.byte	0x04, 0x10
        /*004a*/ 	.short	(.L_19 - .L_18)
.L_18:
        /*004c*/ 	.word	0x00000080
        /*0050*/ 	.word	0x00000001
        /*0054*/ 	.word	0x00000001


	//----- nvinfo : EIATTR_CBANK_PARAM_SIZE
	.align		4
.L_19:
        /*0058*/ 	.byte	0x03, 0x19
        /*005a*/ 	.short	0x0014


	//----- nvinfo : EIATTR_PARAM_CBANK
	.align		4
        /*005c*/ 	.byte	0x04, 0x0a
        /*005e*/ 	.short	(.L_21 - .L_20)
	.align		4
.L_20:
        /*0060*/ 	.word	index@(.nv.constant0.triton_poi_fused_convolution_relu_2)
        /*0064*/ 	.short	0x0210
        /*0066*/ 	.short	0x0014


	//----- nvinfo : EIATTR_SW_WAR
	.align		4
.L_21:
        /*0068*/ 	.byte	0x04, 0x36
        /*006a*/ 	.short	(.L_23 - .L_22)
.L_22:
        /*006c*/ 	.word	0x00000008
.L_23:


//--------------------- .nv.callgraph             --------------------------
	.section	.nv.callgraph,"",@"SHT_CUDA_CALLGRAPH"
	.align	4
	.sectionentsize	8
	.align		4
        /*0000*/ 	.word	0x00000000
	.align		4
        /*0004*/ 	.word	0xffffffff
	.align		4
        /*0008*/ 	.word	0x00000000
	.align		4
        /*000c*/ 	.word	0xfffffffe
	.align		4
        /*0010*/ 	.word	0x00000000
	.align		4
        /*0014*/ 	.word	0xfffffffd
	.align		4
        /*0018*/ 	.word	0x00000000
	.align		4
        /*001c*/ 	.word	0xfffffffc


//--------------------- .text.triton_poi_fused_convolution_relu_2 --------------------------
	.section	.text.triton_poi_fused_convolution_relu_2,"ax",@progbits
	.align	128
        .global         triton_poi_fused_convolution_relu_2
        .type           triton_poi_fused_convolution_relu_2,@function
        .size           triton_poi_fused_convolution_relu_2,(.L_x_1 - triton_poi_fused_convolution_relu_2)
        .other          triton_poi_fused_convolution_relu_2,@"STO_CUDA_ENTRY STV_DEFAULT"
triton_poi_fused_convolution_relu_2:
.text.triton_poi_fused_convolution_relu_2:
[----:B------:R-:W-:Y:S01]  /*0000*/  LDC R1, c[0x0][0x28] ;  /* 0x00000a00ff017b82 */ /* 0x000fe20000000800 */
[----:B------:R-:W1:Y:S07]  /*0010*/  S2R R0, SR_TID.X ;  /* 0x0000000000007919 */ /* 0x000e6e0000002100 */
[----:B------:R-:W2:Y:S01]  /*0020*/  LDC.64 R4, c[0x0][0x218] ;  /* 0x00008600ff047b82 */ /* 0x000ea20000000a00 */
[----:B------:R-:W-:Y:S01]  /*0030*/  ULDC.64 UR4, c[0x0][0x208] ;  /* 0x0000820000047ab9 */ /* 0x000fe20000000a00 */
[----:B------:R-:W3:Y:S06]  /*0040*/  S2R R7, SR_CTAID.X ;  /* 0x0000000000077919 */ /* 0x000eec0000002500 */
[----:B------:R-:W4:Y:S01]  /*0050*/  LDC.64 R2, c[0x0][0x210] ;  /* 0x00008400ff027b82 */ /* 0x000f220000000a00 */
[----:B-1----:R-:W-:Y:S01]  /*0060*/  IMAD.SHL.U32 R0, R0, 0x2, RZ ;  /* 0x0000000200007824 */ /* 0x002fe200078e00ff */
[----:B---3--:R-:W-:-:S04]  /*0070*/  SHF.R.S32.HI R6, RZ, 0x17, R7 ;  /* 0x00000017ff067819 */ /* 0x008fc80000011407 */
[----:B------:R-:W-:-:S05]  /*0080*/  LOP3.LUT R0, R0, 0xfe, RZ, 0xc0, !PT ;  /* 0x000000fe00007812 */ /* 0x000fca00078ec0ff */
[----:B------:R-:W-:Y:S01]  /*0090*/  IMAD R7, R7, 0x100, R0 ;  /* 0x0000010007077824 */ /* 0x000fe200078e0200 */
[----:B------:R-:W-:-:S03]  /*00a0*/  SGXT R0, R6, 0x1 ;  /* 0x000000010600781a */ /* 0x000fc60000000200 */
[----:B----4-:R-:W-:Y:S01]  /*00b0*/  IMAD.WIDE R2, R7, 0x4, R2 ;  /* 0x0000000407027825 */ /* 0x010fe200078e0202 */
[----:B------:R-:W-:-:S04]  /*00c0*/  LEA.HI R0, R0, R7, RZ, 0x9 ;  /* 0x0000000700007211 */ /* 0x000fc800078f48ff */
[----:B------:R-:W-:-:S05]  /*00d0*/  LOP3.LUT R0, R0, 0xfffffe00, RZ, 0xc0, !PT ;  /* 0xfffffe0000007812 */ /* 0x000fca00078ec0ff */
[----:B------:R-:W-:Y:S02]  /*00e0*/  IMAD.IADD R9, R7, 0x1, -R0 ;  /* 0x0000000107097824 */ /* 0x000fe400078e0a00 */
[----:B------:R-:W3:Y:S02]  /*00f0*/  LDG.E.64 R6, desc[UR4][R2.64] ;  /* 0x0000000402067981 */ /* 0x000ee4000c1e1b00 */
[----:B--2---:R-:W-:-:S06]  /*0100*/  IMAD.WIDE R4, R9, 0x4, R4 ;  /* 0x0000000409047825 */ /* 0x004fcc00078e0204 */
[----:B------:R-:W3:Y:S02]  /*0110*/  LDG.E.EL.64 R4, desc[UR4][R4.64] ;  /* 0x0000000404047981 */ /* 0x000ee4000c2e1b00 */
[C---:B---3--:R-:W-:Y:S01]  /*0120*/  FSETP.GEU.AND P0, PT, R6.reuse, -R4, PT ;  /* 0x800000040600720b */ /* 0x048fe20003f0e000 */
[----:B------:R-:W-:Y:S01]  /*0130*/  FADD R6, R6, R4 ;  /* 0x0000000406067221 */ /* 0x000fe20000000000 */
[C---:B------:R-:W-:Y:S01]  /*0140*/  FADD R0, R7.reuse, R5 ;  /* 0x0000000507007221 */ /* 0x040fe20000000000 */
[----:B------:R-:W-:-:S03]  /*0150*/  FSETP.GEU.AND P1, PT, R7, -R5, PT ;  /* 0x800000050700720b */ /* 0x000fc60003f2e000 */
[----:B------:R-:W-:Y:S02]  /*0160*/  FSEL R6, R6, RZ, P0 ;  /* 0x000000ff06067208 */ /* 0x000fe40000000000 */
[----:B------:R-:W-:-:S05]  /*0170*/  FSEL R7, R0, RZ, P1 ;  /* 0x000000ff00077208 */ /* 0x000fca0000800000 */
[----:B------:R-:W-:Y:S01]  /*0180*/  STG.E.64 desc[UR4][R2.64], R6 ;  /* 0x0000000602007986 */ /* 0x000fe2000c101b04 */
[----:B------:R-:W-:Y:S05]  /*0190*/  EXIT ;  /* 0x000000000000794d */ /* 0x000fea0003800000 */
.L_x_0:
[----:B------:R-:W-:-:S00]  /*01a0*/  BRA `(.L_x_0) ;  /* 0xfffffffc00fc7947 */ /* 0x000fc0000383ffff */
[----:B------:R-:W-:-:S00]  /*01b0*/  NOP ;  /* 0x0000000000007918 */ /* 0x000fc00000000000 */
        /* <DEDUP_REMOVED lines=12> */
.L_x_1:


//--------------------- .nv.constant0.triton_poi_fused_convolution_relu_2 --------------------------
	.section	.nv.constant0.triton_poi_fused_convolution_relu_2,"a",@progbits
	.sectionflags	@""
	.align	4
.nv.constant0.triton_poi_fused_convolution_relu_2:
	.zero		548
